//
// Generated by NVIDIA NVVM Compiler
//
// Compiler Build ID: CL-36424714
// Cuda compilation tools, release 13.0, V13.0.88
// Based on NVVM 20.0.0
//

.version 9.0
.target sm_100
.address_size 64

	// .globl	_Z14kernel_computeP6SpherePh

.visible .entry _Z14kernel_computeP6SpherePh(
	.param .u64 .ptr .align 1 _Z14kernel_computeP6SpherePh_param_0,
	.param .u64 .ptr .align 1 _Z14kernel_computeP6SpherePh_param_1
)
{
	.reg .pred 	%p<10>;
	.reg .b16 	%rs<2>;
	.reg .b32 	%r<21>;
	.reg .b32 	%f<159>;
	.reg .b64 	%rd<11>;

	ld.param.u64 	%rd5, [_Z14kernel_computeP6SpherePh_param_0];
	ld.param.u64 	%rd4, [_Z14kernel_computeP6SpherePh_param_1];
	cvta.to.global.u64 	%rd6, %rd5;
	mov.u32 	%r6, %tid.x;
	mov.u32 	%r7, %ctaid.x;
	mov.u32 	%r8, %ntid.x;
	mad.lo.s32 	%r1, %r7, %r8, %r6;
	mov.u32 	%r9, %tid.y;
	mov.u32 	%r10, %ctaid.y;
	mov.u32 	%r11, %ntid.y;
	mad.lo.s32 	%r2, %r10, %r11, %r9;
	add.s32 	%r12, %r1, -1024;
	cvt.rn.f32.s32 	%f1, %r12;
	add.s32 	%r13, %r2, -1024;
	cvt.rn.f32.s32 	%f2, %r13;
	add.s64 	%rd10, %rd6, 56;
	mov.f32 	%f139, 0f00000000;
	mov.f32 	%f140, 0fD09502F9;
	mov.b32 	%r20, 0;
	mov.f32 	%f138, %f139;
	mov.f32 	%f137, %f139;
$L__BB0_1:
	ld.global.f32 	%f68, [%rd10+-40];
	sub.f32 	%f69, %f1, %f68;
	ld.global.f32 	%f70, [%rd10+-36];
	sub.f32 	%f71, %f2, %f70;
	mul.f32 	%f8, %f69, %f69;
	mul.f32 	%f9, %f71, %f71;
	add.f32 	%f72, %f8, %f9;
	ld.global.f32 	%f73, [%rd10+-44];
	mul.f32 	%f10, %f73, %f73;
	setp.geu.f32 	%p1, %f72, %f10;
	mov.f32 	%f136, 0fD09502F9;
	@%p1 bra 	$L__BB0_3;
	sub.f32 	%f74, %f10, %f8;
	sub.f32 	%f75, %f74, %f9;
	sqrt.rn.f32 	%f76, %f75;
	sqrt.rn.f32 	%f77, %f10;
	div.rn.f32 	%f135, %f76, %f77;
	ld.global.f32 	%f78, [%rd10+-32];
	add.f32 	%f136, %f76, %f78;
$L__BB0_3:
	setp.leu.f32 	%p2, %f136, %f140;
	@%p2 bra 	$L__BB0_5;
	ld.global.f32 	%f79, [%rd10+-56];
	mul.f32 	%f137, %f135, %f79;
	ld.global.f32 	%f80, [%rd10+-48];
	mul.f32 	%f138, %f135, %f80;
	ld.global.f32 	%f81, [%rd10+-52];
	mul.f32 	%f139, %f135, %f81;
	mov.f32 	%f140, %f136;
$L__BB0_5:
	ld.global.f32 	%f83, [%rd10+-12];
	sub.f32 	%f84, %f1, %f83;
	ld.global.f32 	%f85, [%rd10+-8];
	sub.f32 	%f86, %f2, %f85;
	mul.f32 	%f22, %f84, %f84;
	mul.f32 	%f23, %f86, %f86;
	add.f32 	%f87, %f22, %f23;
	ld.global.f32 	%f88, [%rd10+-16];
	mul.f32 	%f24, %f88, %f88;
	setp.geu.f32 	%p3, %f87, %f24;
	mov.f32 	%f142, 0fD09502F9;
	@%p3 bra 	$L__BB0_7;
	sub.f32 	%f89, %f24, %f22;
	sub.f32 	%f90, %f89, %f23;
	sqrt.rn.f32 	%f91, %f90;
	sqrt.rn.f32 	%f92, %f24;
	div.rn.f32 	%f135, %f91, %f92;
	ld.global.f32 	%f93, [%rd10+-4];
	add.f32 	%f142, %f91, %f93;
$L__BB0_7:
	setp.leu.f32 	%p4, %f142, %f140;
	@%p4 bra 	$L__BB0_9;
	ld.global.f32 	%f94, [%rd10+-28];
	mul.f32 	%f137, %f135, %f94;
	ld.global.f32 	%f95, [%rd10+-20];
	mul.f32 	%f138, %f135, %f95;
	ld.global.f32 	%f96, [%rd10+-24];
	mul.f32 	%f139, %f135, %f96;
	mov.f32 	%f140, %f142;
$L__BB0_9:
	ld.global.f32 	%f98, [%rd10+16];
	sub.f32 	%f99, %f1, %f98;
	ld.global.f32 	%f100, [%rd10+20];
	sub.f32 	%f101, %f2, %f100;
	mul.f32 	%f36, %f99, %f99;
	mul.f32 	%f37, %f101, %f101;
	add.f32 	%f102, %f36, %f37;
	ld.global.f32 	%f103, [%rd10+12];
	mul.f32 	%f38, %f103, %f103;
	setp.geu.f32 	%p5, %f102, %f38;
	mov.f32 	%f148, 0fD09502F9;
	@%p5 bra 	$L__BB0_11;
	sub.f32 	%f104, %f38, %f36;
	sub.f32 	%f105, %f104, %f37;
	sqrt.rn.f32 	%f106, %f105;
	sqrt.rn.f32 	%f107, %f38;
	div.rn.f32 	%f135, %f106, %f107;
	ld.global.f32 	%f108, [%rd10+24];
	add.f32 	%f148, %f106, %f108;
$L__BB0_11:
	setp.leu.f32 	%p6, %f148, %f140;
	@%p6 bra 	$L__BB0_13;
	ld.global.f32 	%f109, [%rd10];
	mul.f32 	%f137, %f135, %f109;
	ld.global.f32 	%f110, [%rd10+8];
	mul.f32 	%f138, %f135, %f110;
	ld.global.f32 	%f111, [%rd10+4];
	mul.f32 	%f139, %f135, %f111;
	mov.f32 	%f140, %f148;
$L__BB0_13:
	ld.global.f32 	%f113, [%rd10+44];
	sub.f32 	%f114, %f1, %f113;
	ld.global.f32 	%f115, [%rd10+48];
	sub.f32 	%f116, %f2, %f115;
	mul.f32 	%f50, %f114, %f114;
	mul.f32 	%f51, %f116, %f116;
	add.f32 	%f117, %f50, %f51;
	ld.global.f32 	%f118, [%rd10+40];
	mul.f32 	%f52, %f118, %f118;
	setp.geu.f32 	%p7, %f117, %f52;
	mov.f32 	%f154, 0fD09502F9;
	@%p7 bra 	$L__BB0_15;
	sub.f32 	%f119, %f52, %f50;
	sub.f32 	%f120, %f119, %f51;
	sqrt.rn.f32 	%f121, %f120;
	sqrt.rn.f32 	%f122, %f52;
	div.rn.f32 	%f135, %f121, %f122;
	ld.global.f32 	%f123, [%rd10+52];
	add.f32 	%f154, %f121, %f123;
$L__BB0_15:
	setp.leu.f32 	%p8, %f154, %f140;
	@%p8 bra 	$L__BB0_17;
	ld.global.f32 	%f124, [%rd10+28];
	mul.f32 	%f137, %f135, %f124;
	ld.global.f32 	%f125, [%rd10+36];
	mul.f32 	%f138, %f135, %f125;
	ld.global.f32 	%f126, [%rd10+32];
	mul.f32 	%f139, %f135, %f126;
	mov.f32 	%f140, %f154;
$L__BB0_17:
	add.s32 	%r20, %r20, 4;
	add.s64 	%rd10, %rd10, 112;
	setp.ne.s32 	%p9, %r20, 20;
	@%p9 bra 	$L__BB0_1;
	cvta.to.global.u64 	%rd7, %rd4;
	mul.f32 	%f127, %f137, 0f437F0000;
	cvt.rzi.s32.f32 	%r14, %f127;
	shl.b32 	%r15, %r2, 13;
	shl.b32 	%r16, %r1, 2;
	add.s32 	%r17, %r15, %r16;
	cvt.s64.s32 	%rd8, %r17;
	add.s64 	%rd9, %rd7, %rd8;
	st.global.u8 	[%rd9], %r14;
	mul.f32 	%f128, %f138, 0f437F0000;
	cvt.rzi.s32.f32 	%r18, %f128;
	st.global.u8 	[%rd9+1], %r18;
	mul.f32 	%f129, %f139, 0f437F0000;
	cvt.rzi.s32.f32 	%r19, %f129;
	st.global.u8 	[%rd9+2], %r19;
	mov.b16 	%rs1, 255;
	st.global.u8 	[%rd9+3], %rs1;
	ret;

}


// ===== COMPILED SASS (sm_100) =====

	.target	sm_100

	.elftype	@"ET_EXEC"


//--------------------- .note.nv.tkinfo           --------------------------
	.section	.note.nv.tkinfo,"",@"SHT_NOTE"
	.sectionflags	@"SHF_NOTE_NV_TKINFO"
	.tkinfo
        /*0018*/ 	.word	0x00000002
        /*0030*/ 	.string	""
        /*0030*/ 	.string	"ptxas"
        /*0030*/ 	.string	"Cuda compilation tools, release 13.0, V13.0.88"
        /*0030*/ 	.string	"Build cuda_13.0.r13.0/compiler.36424714_0"
        /*0030*/ 	.string	"-arch sm_100 -m 64 "



//--------------------- .note.nv.cuinfo           --------------------------
	.section	.note.nv.cuinfo,"",@"SHT_NOTE"
	.sectionflags	@"SHF_NOTE_NV_CUINFO"
        /*0018*/ 	.short	0x0002
        /*001a*/ 	.short	0x0064
        /*001c*/ 	.short	0x0082
	.zero		2


//--------------------- .nv.info                  --------------------------
	.section	.nv.info,"",@"SHT_CUDA_INFO"
	.align	4


	//----- nvinfo : EIATTR_REGCOUNT
	.align		4
        /*0000*/ 	.byte	0x04, 0x2f
        /*0002*/ 	.short	(.L_1 - .L_0)
	.align		4
.L_0:
        /*0004*/ 	.word	index@(_Z14kernel_computeP6SpherePh)
        /*0008*/ 	.word	0x00000018


	//----- nvinfo : EIATTR_FRAME_SIZE
	.align		4
.L_1:
        /*000c*/ 	.byte	0x04, 0x11
        /*000e*/ 	.short	(.L_3 - .L_2)
	.align		4
.L_2:
        /*0010*/ 	.word	index@($__internal_1_$__cuda_sm3x_div_rn_noftz_f32_slowpath)
        /*0014*/ 	.word	0x00000000


	//----- nvinfo : EIATTR_FRAME_SIZE
	.align		4
.L_3:
        /*0018*/ 	.byte	0x04, 0x11
        /*001a*/ 	.short	(.L_5 - .L_4)
	.align		4
.L_4:
        /*001c*/ 	.word	index@($__internal_0_$__cuda_sm20_sqrt_rn_f32_slowpath)
        /*0020*/ 	.word	0x00000000


	//----- nvinfo : EIATTR_FRAME_SIZE
	.align		4
.L_5:
        /*0024*/ 	.byte	0x04, 0x11
        /*0026*/ 	.short	(.L_7 - .L_6)
	.align		4
.L_6:
        /*0028*/ 	.word	index@(_Z14kernel_computeP6SpherePh)
        /*002c*/ 	.word	0x00000000


	//----- nvinfo : EIATTR_MIN_STACK_SIZE
	.align		4
.L_7:
        /*0030*/ 	.byte	0x04, 0x12
        /*0032*/ 	.short	(.L_9 - .L_8)
	.align		4
.L_8:
        /*0034*/ 	.word	index@(_Z14kernel_computeP6SpherePh)
        /*0038*/ 	.word	0x00000000
.L_9:


//--------------------- .nv.compat                --------------------------
	.section	.nv.compat,"",@"SHT_CUDA_COMPAT_INFO"
	.align	4
        /*0000*/ 	.byte	0x02, 0x09, 0x00, 0x00, 0x02, 0x02, 0x01, 0x00, 0x02, 0x05, 0x05, 0x00, 0x03, 0x07, 0x01, 0x01
        /*0010*/ 	.byte	0x02, 0x03, 0x00, 0x00, 0x02, 0x06, 0x01, 0x00, 0x04, 0x0b, 0x08, 0x00, 0x01, 0x00, 0x00, 0x00
        /*0020*/ 	.byte	0x00, 0x00, 0x00, 0x00


//--------------------- .nv.info._Z14kernel_computeP6SpherePh --------------------------
	.section	.nv.info._Z14kernel_computeP6SpherePh,"",@"SHT_CUDA_INFO"
	.sectionflags	@""
	.align	4


	//----- nvinfo : EIATTR_CUDA_API_VERSION
	.align		4
        /*0000*/ 	.byte	0x04, 0x37
        /*0002*/ 	.short	(.L_11 - .L_10)
.L_10:
        /*0004*/ 	.word	0x00000082


	//----- nvinfo : EIATTR_KPARAM_INFO
	.align		4
.L_11:
        /*0008*/ 	.byte	0x04, 0x17
        /*000a*/ 	.short	(.L_13 - .L_12)
.L_12:
        /*000c*/ 	.word	0x00000000
        /*0010*/ 	.short	0x0001
        /*0012*/ 	.short	0x0008
        /*0014*/ 	.byte	0x00, 0xf5, 0x21, 0x00


	//----- nvinfo : EIATTR_KPARAM_INFO
	.align		4
.L_13:
        /*0018*/ 	.byte	0x04, 0x17
        /*001a*/ 	.short	(.L_15 - .L_14)
.L_14:
        /*001c*/ 	.word	0x00000000
        /*0020*/ 	.short	0x0000
        /*0022*/ 	.short	0x0000
        /*0024*/ 	.byte	0x00, 0xf5, 0x21, 0x00


	//----- nvinfo : EIATTR_SPARSE_MMA_MASK
	.align		4
.L_15:
        /*0028*/ 	.byte	0x03, 0x50
        /*002a*/ 	.short	0x0000


	//----- nvinfo : EIATTR_MAXREG_COUNT
	.align		4
        /*002c*/ 	.byte	0x03, 0x1b
        /*002e*/ 	.short	0x00ff


	//----- nvinfo : EIATTR_MERCURY_ISA_VERSION
	.align		4
        /*0030*/ 	.byte	0x03, 0x5f
        /*0032*/ 	.short	0x0101


	//----- nvinfo : EIATTR_VRC_CTA_INIT_COUNT
	.align		4
        /*0034*/ 	.byte	0x02, 0x4a
	.zero		1
	.zero		1


	//----- nvinfo : EIATTR_EXIT_INSTR_OFFSETS
	.align		4
        /*0038*/ 	.byte	0x04, 0x1c
        /*003a*/ 	.short	(.L_17 - .L_16)


	//   ....[0]....
.L_16:
        /*003c*/ 	.word	0x000013f0


	//----- nvinfo : EIATTR_CRS_STACK_SIZE
	.align		4
.L_17:
        /*0040*/ 	.byte	0x04, 0x1e
        /*0042*/ 	.short	(.L_19 - .L_18)
.L_18:
        /*0044*/ 	.word	0x00000000


	//----- nvinfo : EIATTR_CBANK_PARAM_SIZE
	.align		4
.L_19:
        /*0048*/ 	.byte	0x03, 0x19
        /*004a*/ 	.short	0x0010


	//----- nvinfo : EIATTR_PARAM_CBANK
	.align		4
        /*004c*/ 	.byte	0x04, 0x0a
        /*004e*/ 	.short	(.L_21 - .L_20)
	.align		4
.L_20:
        /*0050*/ 	.word	index@(.nv.constant0._Z14kernel_computeP6SpherePh)
        /*0054*/ 	.short	0x0380
        /*0056*/ 	.short	0x0010


	//----- nvinfo : EIATTR_SW_WAR
	.align		4
.L_21:
        /*0058*/ 	.byte	0x04, 0x36
        /*005a*/ 	.short	(.L_23 - .L_22)
.L_22:
        /*005c*/ 	.word	0x00000008
.L_23:


//--------------------- .nv.callgraph             --------------------------
	.section	.nv.callgraph,"",@"SHT_CUDA_CALLGRAPH"
	.align	4
	.sectionentsize	8
	.align		4
        /*0000*/ 	.word	0x00000000
	.align		4
        /*0004*/ 	.word	0xffffffff
	.align		4
        /*0008*/ 	.word	0x00000000
	.align		4
        /*000c*/ 	.word	0xfffffffe
	.align		4
        /*0010*/ 	.word	0x00000000
	.align		4
        /*0014*/ 	.word	0xfffffffd
	.align		4
        /*0018*/ 	.word	0x00000000
	.align		4
        /*001c*/ 	.word	0xfffffffc


//--------------------- .text._Z14kernel_computeP6SpherePh --------------------------
	.section	.text._Z14kernel_computeP6SpherePh,"ax",@progbits
	.align	128
        .global         _Z14kernel_computeP6SpherePh
        .type           _Z14kernel_computeP6SpherePh,@function
        .size           _Z14kernel_computeP6SpherePh,(.L_x_57 - _Z14kernel_computeP6SpherePh)
        .other          _Z14kernel_computeP6SpherePh,@"STO_CUDA_ENTRY STV_DEFAULT"
_Z14kernel_computeP6SpherePh:
.text._Z14kernel_computeP6SpherePh:
[----:B------:R-:W-:Y:S01]  /*0000*/  LDC R1, c[0x0][0x37c] ;  /* 0x0000df00ff017b82 */ /* 0x000fe20000000800 */
[----:B------:R-:W0:Y:S07]  /*0010*/  S2R R6, SR_TID.X ;  /* 0x0000000000067919 */ /* 0x000e2e0000002100 */
[----:B------:R-:W0:Y:S01]  /*0020*/  LDC R3, c[0x0][0x360] ;  /* 0x0000d800ff037b82 */ /* 0x000e220000000800 */
[----:B------:R-:W1:Y:S01]  /*0030*/  LDCU.64 UR4, c[0x0][0x380] ;  /* 0x00007000ff0477ac */ /* 0x000e620008000a00 */
[----:B------:R-:W-:Y:S01]  /*0040*/  HFMA2 R8, -RZ, RZ, 0, 0 ;  /* 0x00000000ff087431 */ /* 0x000fe200000001ff */
[----:B------:R-:W2:Y:S01]  /*0050*/  S2R R7, SR_TID.Y ;  /* 0x0000000000077919 */ /* 0x000ea20000002200 */
[----:B------:R-:W-:-:S02]  /*0060*/  MOV R9, 0xd09502f9 ;  /* 0xd09502f900097802 */ /* 0x000fc40000000f00 */
[----:B------:R-:W-:Y:S02]  /*0070*/  CS2R R10, SRZ ;  /* 0x00000000000a7805 */ /* 0x000fe4000001ff00 */
[----:B------:R-:W0:Y:S08]  /*0080*/  S2UR UR6, SR_CTAID.X ;  /* 0x00000000000679c3 */ /* 0x000e300000002500 */
[----:B------:R-:W2:Y:S01]  /*0090*/  S2UR UR8, SR_CTAID.Y ;  /* 0x00000000000879c3 */ /* 0x000ea20000002600 */
[----:B-1----:R-:W-:-:S04]  /*00a0*/  UIADD3 UR4, UP0, UPT, UR4, 0x38, URZ ;  /* 0x0000003804047890 */ /* 0x002fc8000ff1e0ff */
[----:B------:R-:W-:-:S03]  /*00b0*/  UIADD3.X UR5, UPT, UPT, URZ, UR5, URZ, UP0, !UPT ;  /* 0x00000005ff057290 */ /* 0x000fc600087fe4ff */
[----:B------:R-:W2:Y:S01]  /*00c0*/  LDC R0, c[0x0][0x364] ;  /* 0x0000d900ff007b82 */ /* 0x000ea20000000800 */
[----:B------:R-:W-:Y:S01]  /*00d0*/  IMAD.U32 R4, RZ, RZ, UR4 ;  /* 0x00000004ff047e24 */ /* 0x000fe2000f8e00ff */
[----:B------:R-:W-:Y:S01]  /*00e0*/  UMOV UR4, URZ ;  /* 0x000000ff00047c82 */ /* 0x000fe20008000000 */
[----:B------:R-:W-:Y:S01]  /*00f0*/  MOV R5, UR5 ;  /* 0x0000000500057c02 */ /* 0x000fe20008000f00 */
[----:B0-----:R-:W-:Y:S01]  /*0100*/  IMAD R6, R3, UR6, R6 ;  /* 0x0000000603067c24 */ /* 0x001fe2000f8e0206 */
[----:B------:R-:W0:Y:S04]  /*0110*/  LDCU.64 UR6, c[0x0][0x358] ;  /* 0x00006b00ff0677ac */ /* 0x000e280008000a00 */
[----:B------:R-:W-:-:S04]  /*0120*/  IADD3 R12, PT, PT, R6, -0x400, RZ ;  /* 0xfffffc00060c7810 */ /* 0x000fc80007ffe0ff */
[----:B------:R-:W-:Y:S01]  /*0130*/  I2FP.F32.S32 R12, R12 ;  /* 0x0000000c000c7245 */ /* 0x000fe20000201400 */
[----:B--2---:R-:W-:-:S05]  /*0140*/  IMAD R7, R0, UR8, R7 ;  /* 0x0000000800077c24 */ /* 0x004fca000f8e0207 */
[----:B------:R-:W-:-:S04]  /*0150*/  IADD3 R13, PT, PT, R7, -0x400, RZ ;  /* 0xfffffc00070d7810 */ /* 0x000fc80007ffe0ff */
[----:B0-----:R-:W-:-:S07]  /*0160*/  I2FP.F32.S32 R13, R13 ;  /* 0x0000000d000d7245 */ /* 0x001fce0000201400 */
.L_x_42:
[----:B------:R-:W2:Y:S04]  /*0170*/  LDG.E R3, desc[UR6][R4.64+-0x28] ;  /* 0xffffd80604037981 */ /* 0x000ea8000c1e1900 */
[----:B------:R-:W3:Y:S04]  /*0180*/  LDG.E R2, desc[UR6][R4.64+-0x24] ;  /* 0xffffdc0604027981 */ /* 0x000ee8000c1e1900 */
[----:B------:R-:W4:Y:S01]  /*0190*/  LDG.E R14, desc[UR6][R4.64+-0x2c] ;  /* 0xffffd406040e7981 */ /* 0x000f22000c1e1900 */
[----:B------:R-:W-:Y:S01]  /*01a0*/  UIADD3 UR4, UPT, UPT, UR4, 0x4, URZ ;  /* 0x0000000404047890 */ /* 0x000fe2000fffe0ff */
[----:B------:R-:W-:Y:S03]  /*01b0*/  BSSY.RECONVERGENT B0, `(.L_x_0) ;  /* 0x0000039000007945 */ /* 0x000fe60003800200 */
[----:B------:R-:W-:Y:S01]  /*01c0*/  UISETP.NE.AND UP0, UPT, UR4, 0x14, UPT ;  /* 0x000000140400788c */ /* 0x000fe2000bf05270 */
[----:B--2---:R-:W-:Y:S01]  /*01d0*/  FADD R3, R12, -R3 ;  /* 0x800000030c037221 */ /* 0x004fe20000000000 */
[----:B---3--:R-:W-:-:S03]  /*01e0*/  FADD R2, R13, -R2 ;  /* 0x800000020d027221 */ /* 0x008fc60000000000 */
[----:B------:R-:W-:Y:S01]  /*01f0*/  FMUL R15, R3, R3 ;  /* 0x00000003030f7220 */ /* 0x000fe20000400000 */
[----:B------:R-:W-:Y:S01]  /*0200*/  FMUL R16, R2, R2 ;  /* 0x0000000202107220 */ /* 0x000fe20000400000 */
[----:B----4-:R-:W-:Y:S01]  /*0210*/  FMUL R14, R14, R14 ;  /* 0x0000000e0e0e7220 */ /* 0x010fe20000400000 */
[----:B------:R-:W-:Y:S02]  /*0220*/  MOV R2, 0xd09502f9 ;  /* 0xd09502f900027802 */ /* 0x000fe40000000f00 */
[----:B------:R-:W-:-:S05]  /*0230*/  FADD R3, R15, R16 ;  /* 0x000000100f037221 */ /* 0x000fca0000000000 */
[----:B------:R-:W-:-:S13]  /*0240*/  FSETP.GEU.AND P0, PT, R3, R14, PT ;  /* 0x0000000e0300720b */ /* 0x000fda0003f0e000 */
[----:B------:R-:W-:Y:S05]  /*0250*/  @P0 BRA `(.L_x_1) ;  /* 0x0000000000b80947 */ /* 0x000fea0003800000 */
[----:B------:R-:W-:Y:S01]  /*0260*/  FADD R0, -R15, R14 ;  /* 0x0000000e0f007221 */ /* 0x000fe20000000100 */
[----:B------:R-:W-:Y:S03]  /*0270*/  BSSY.RECONVERGENT B1, `(.L_x_2) ;  /* 0x000000e000017945 */ /* 0x000fe60003800200 */
[----:B------:R-:W-:-:S04]  /*0280*/  FADD R0, -R16, R0 ;  /* 0x0000000010007221 */ /* 0x000fc80000000100 */
[----:B------:R0:W1:Y:S01]  /*0290*/  MUFU.RSQ R3, R0 ;  /* 0x0000000000037308 */ /* 0x0000620000001400 */
[----:B------:R-:W-:-:S04]  /*02a0*/  IADD3 R2, PT, PT, R0, -0xd000000, RZ ;  /* 0xf300000000027810 */ /* 0x000fc80007ffe0ff */
[----:B------:R-:W-:-:S13]  /*02b0*/  ISETP.GT.U32.AND P0, PT, R2, 0x727fffff, PT ;  /* 0x727fffff0200780c */ /* 0x000fda0003f04070 */
[----:B01----:R-:W-:Y:S05]  /*02c0*/  @!P0 BRA `(.L_x_3) ;  /* 0x0000000000108947 */ /* 0x003fea0003800000 */
[----:B------:R-:W-:-:S07]  /*02d0*/  MOV R19, 0x2f0 ;  /* 0x000002f000137802 */ /* 0x000fce0000000f00 */
[----:B------:R-:W-:Y:S05]  /*02e0*/  CALL.REL.NOINC `($__internal_0_$__cuda_sm20_sqrt_rn_f32_slowpath) ;  /* 0x0000001000447944 */ /* 0x000fea0003c00000 */
[----:B------:R-:W-:Y:S01]  /*02f0*/  MOV R15, R0 ;  /* 0x00000000000f7202 */ /* 0x000fe20000000f00 */
[----:B------:R-:W-:Y:S06]  /*0300*/  BRA `(.L_x_4) ;  /* 0x0000000000107947 */ /* 0x000fec0003800000 */
.L_x_3:
[----:B------:R-:W-:Y:S01]  /*0310*/  FMUL.FTZ R15, R0, R3 ;  /* 0x00000003000f7220 */ /* 0x000fe20000410000 */
[----:B------:R-:W-:-:S03]  /*0320*/  FMUL.FTZ R2, R3, 0.5 ;  /* 0x3f00000003027820 */ /* 0x000fc60000410000 */
[----:B------:R-:W-:-:S04]  /*0330*/  FFMA R0, -R15, R15, R0 ;  /* 0x0000000f0f007223 */ /* 0x000fc80000000100 */
[----:B------:R-:W-:-:S07]  /*0340*/  FFMA R15, R0, R2, R15 ;  /* 0x00000002000f7223 */ /* 0x000fce000000000f */
.L_x_4:
[----:B------:R-:W-:Y:S05]  /*0350*/  BSYNC.RECONVERGENT B1 ;  /* 0x0000000000017941 */ /* 0x000fea0003800200 */
.L_x_2:
[----:B------:R-:W-:Y:S01]  /*0360*/  VIADD R0, R14, 0xf3000000 ;  /* 0xf30000000e007836 */ /* 0x000fe20000000000 */
[----:B------:R0:W1:Y:S04]  /*0370*/  MUFU.RSQ R17, R14 ;  /* 0x0000000e00117308 */ /* 0x0000680000001400 */
[----:B------:R-:W-:-:S13]  /*0380*/  ISETP.GT.U32.AND P0, PT, R0, 0x727fffff, PT ;  /* 0x727fffff0000780c */ /* 0x000fda0003f04070 */
[----:B01----:R-:W-:Y:S05]  /*0390*/  @!P0 BRA `(.L_x_5) ;  /* 0x00000000001c8947 */ /* 0x003fea0003800000 */
[----:B------:R-:W-:Y:S01]  /*03a0*/  BSSY.RECONVERGENT B1, `(.L_x_6) ;  /* 0x0000004000017945 */ /* 0x000fe20003800200 */
[----:B------:R-:W-:Y:S02]  /*03b0*/  MOV R0, R14 ;  /* 0x0000000e00007202 */ /* 0x000fe40000000f00 */
[----:B------:R-:W-:-:S07]  /*03c0*/  MOV R19, 0x3e0 ;  /* 0x000003e000137802 */ /* 0x000fce0000000f00 */
[----:B------:R-:W-:Y:S05]  /*03d0*/  CALL.REL.NOINC `($__internal_0_$__cuda_sm20_sqrt_rn_f32_slowpath) ;  /* 0x0000001000087944 */ /* 0x000fea0003c00000 */
[----:B------:R-:W-:Y:S05]  /*03e0*/  BSYNC.RECONVERGENT B1 ;  /* 0x0000000000017941 */ /* 0x000fea0003800200 */
.L_x_6:
[----:B------:R-:W-:Y:S01]  /*03f0*/  MOV R3, R0 ;  /* 0x0000000000037202 */ /* 0x000fe20000000f00 */
[----:B------:R-:W-:Y:S06]  /*0400*/  BRA `(.L_x_7) ;  /* 0x0000000000107947 */ /* 0x000fec0003800000 */
.L_x_5:
[----:B------:R-:W-:Y:S01]  /*0410*/  FMUL.FTZ R3, R14, R17 ;  /* 0x000000110e037220 */ /* 0x000fe20000410000 */
[----:B------:R-:W-:-:S03]  /*0420*/  FMUL.FTZ R0, R17, 0.5 ;  /* 0x3f00000011007820 */ /* 0x000fc60000410000 */
[----:B------:R-:W-:-:S04]  /*0430*/  FFMA R14, -R3, R3, R14 ;  /* 0x00000003030e7223 */ /* 0x000fc8000000010e */
[----:B------:R-:W-:-:S07]  /*0440*/  FFMA R3, R14, R0, R3 ;  /* 0x000000000e037223 */ /* 0x000fce0000000003 */
.L_x_7:
[----:B------:R-:W0:Y:S01]  /*0450*/  MUFU.RCP R0, R3 ;  /* 0x0000000300007308 */ /* 0x000e220000001000 */
[----:B------:R-:W-:Y:S07]  /*0460*/  BSSY.RECONVERGENT B1, `(.L_x_8) ;  /* 0x000000b000017945 */ /* 0x000fee0003800200 */
[----:B------:R-:W1:Y:S01]  /*0470*/  FCHK P0, R15, R3 ;  /* 0x000000030f007302 */ /* 0x000e620000000000 */
[----:B0-----:R-:W-:-:S04]  /*0480*/  FFMA R17, R0, -R3, 1 ;  /* 0x3f80000000117423 */ /* 0x001fc80000000803 */
[----:B------:R-:W-:-:S04]  /*0490*/  FFMA R0, R0, R17, R0 ;  /* 0x0000001100007223 */ /* 0x000fc80000000000 */
[----:B------:R-:W-:-:S04]  /*04a0*/  FFMA R2, R0, R15, RZ ;  /* 0x0000000f00027223 */ /* 0x000fc800000000ff */
[----:B------:R-:W-:-:S04]  /*04b0*/  FFMA R17, R2, -R3, R15 ;  /* 0x8000000302117223 */ /* 0x000fc8000000000f */
[----:B------:R-:W-:Y:S01]  /*04c0*/  FFMA R0, R0, R17, R2 ;  /* 0x0000001100007223 */ /* 0x000fe20000000002 */
[----:B-1----:R-:W-:Y:S06]  /*04d0*/  @!P0 BRA `(.L_x_9) ;  /* 0x00000000000c8947 */ /* 0x002fec0003800000 */
[----:B------:R-:W-:Y:S02]  /*04e0*/  MOV R0, R15 ;  /* 0x0000000f00007202 */ /* 0x000fe40000000f00 */
[----:B------:R-:W-:-:S07]  /*04f0*/  MOV R2, 0x510 ;  /* 0x0000051000027802 */ /* 0x000fce0000000f00 */
[----:B------:R-:W-:Y:S05]  /*0500*/  CALL.REL.NOINC `($__internal_1_$__cuda_sm3x_div_rn_noftz_f32_slowpath) ;  /* 0x0000001000187944 */ /* 0x000fea0003c00000 */
.L_x_9:
[----:B------:R-:W-:Y:S05]  /*0510*/  BSYNC.RECONVERGENT B1 ;  /* 0x0000000000017941 */ /* 0x000fea0003800200 */
.L_x_8:
[----:B------:R-:W2:Y:S02]  /*0520*/  LDG.E R2, desc[UR6][R4.64+-0x20] ;  /* 0xffffe00604027981 */ /* 0x000ea4000c1e1900 */
[----:B--2---:R-:W-:-:S07]  /*0530*/  FADD R2, R2, R15 ;  /* 0x0000000f02027221 */ /* 0x004fce0000000000 */
.L_x_1:
[----:B------:R-:W-:Y:S05]  /*0540*/  BSYNC.RECONVERGENT B0 ;  /* 0x0000000000007941 */ /* 0x000fea0003800200 */
.L_x_0:
[----:B------:R-:W2:Y:S04]  /*0550*/  LDG.E R19, desc[UR6][R4.64+-0xc] ;  /* 0xfffff40604137981 */ /* 0x000ea8000c1e1900 */
[----:B------:R-:W3:Y:S01]  /*0560*/  LDG.E R14, desc[UR6][R4.64+-0x8] ;  /* 0xfffff806040e7981 */ /* 0x000ee2000c1e1900 */
[----:B------:R-:W-:-:S03]  /*0570*/  FSETP.GT.AND P0, PT, R2, R9, PT ;  /* 0x000000090200720b */ /* 0x000fc60003f04000 */
[----:B------:R-:W4:Y:S10]  /*0580*/  LDG.E R16, desc[UR6][R4.64+-0x10] ;  /* 0xfffff00604107981 */ /* 0x000f34000c1e1900 */
[----:B------:R-:W5:Y:S04]  /*0590*/  @P0 LDG.E R3, desc[UR6][R4.64+-0x38] ;  /* 0xffffc80604030981 */ /* 0x000f68000c1e1900 */
[----:B------:R-:W5:Y:S04]  /*05a0*/  @P0 LDG.E R15, desc[UR6][R4.64+-0x30] ;  /* 0xffffd006040f0981 */ /* 0x000f68000c1e1900 */
[----:B------:R-:W5:Y:S01]  /*05b0*/  @P0 LDG.E R17, desc[UR6][R4.64+-0x34] ;  /* 0xffffcc0604110981 */ /* 0x000f62000c1e1900 */
[----:B------:R-:W-:Y:S01]  /*05c0*/  BSSY.RECONVERGENT B0, `(.L_x_10) ;  /* 0x000003c000007945 */ /* 0x000fe20003800200 */
[----:B------:R-:W-:Y:S01]  /*05d0*/  @P0 MOV R9, R2 ;  /* 0x0000000200090202 */ /* 0x000fe20000000f00 */
[----:B------:R-:W-:-:S02]  /*05e0*/  IMAD.MOV.U32 R2, RZ, RZ, -0x2f6afd07 ;  /* 0xd09502f9ff027424 */ /* 0x000fc400078e00ff */
[----:B--2---:R-:W-:Y:S01]  /*05f0*/  FADD R19, R12, -R19 ;  /* 0x800000130c137221 */ /* 0x004fe20000000000 */
[----:B---3--:R-:W-:-:S03]  /*0600*/  FADD R14, R13, -R14 ;  /* 0x8000000e0d0e7221 */ /* 0x008fc60000000000 */
[----:B------:R-:W-:Y:S01]  /*0610*/  FMUL R21, R19, R19 ;  /* 0x0000001313157220 */ /* 0x000fe20000400000 */
[----:B------:R-:W-:Y:S01]  /*0620*/  FMUL R18, R14, R14 ;  /* 0x0000000e0e127220 */ /* 0x000fe20000400000 */
[----:B----4-:R-:W-:-:S03]  /*0630*/  FMUL R14, R16, R16 ;  /* 0x00000010100e7220 */ /* 0x010fc60000400000 */
[----:B------:R-:W-:-:S05]  /*0640*/  FADD R19, R21, R18 ;  /* 0x0000001215137221 */ /* 0x000fca0000000000 */
[----:B------:R-:W-:Y:S01]  /*0650*/  FSETP.GEU.AND P1, PT, R19, R14, PT ;  /* 0x0000000e1300720b */ /* 0x000fe20003f2e000 */
[C---:B-----5:R-:W-:Y:S01]  /*0660*/  @P0 FMUL R11, R0.reuse, R3 ;  /* 0x00000003000b0220 */ /* 0x060fe20000400000 */
[C---:B------:R-:W-:Y:S01]  /*0670*/  @P0 FMUL R10, R0.reuse, R15 ;  /* 0x0000000f000a0220 */ /* 0x040fe20000400000 */
[----:B------:R-:W-:-:S10]  /*0680*/  @P0 FMUL R8, R0, R17 ;  /* 0x0000001100080220 */ /* 0x000fd40000400000 */
        /* <DEDUP_REMOVED lines=12> */
.L_x_13:
[----:B------:R-:W-:Y:S01]  /*0750*/  FMUL.FTZ R15, R0, R3 ;  /* 0x00000003000f7220 */ /* 0x000fe20000410000 */
[----:B------:R-:W-:-:S03]  /*0760*/  FMUL.FTZ R2, R3, 0.5 ;  /* 0x3f00000003027820 */ /* 0x000fc60000410000 */
[----:B------:R-:W-:-:S04]  /*0770*/  FFMA R0, -R15, R15, R0 ;  /* 0x0000000f0f007223 */ /* 0x000fc80000000100 */
[----:B------:R-:W-:-:S07]  /*0780*/  FFMA R15, R0, R2, R15 ;  /* 0x00000002000f7223 */ /* 0x000fce000000000f */
.L_x_14:
[----:B------:R-:W-:Y:S05]  /*0790*/  BSYNC.RECONVERGENT B1 ;  /* 0x0000000000017941 */ /* 0x000fea0003800200 */
.L_x_12:
[----:B------:R-:W-:Y:S01]  /*07a0*/  IADD3 R0, PT, PT, R14, -0xd000000, RZ ;  /* 0xf30000000e007810 */ /* 0x000fe20007ffe0ff */
[----:B------:R0:W1:Y:S03]  /*07b0*/  MUFU.RSQ R17, R14 ;  /* 0x0000000e00117308 */ /* 0x0000660000001400 */
[----:B------:R-:W-:-:S13]  /*07c0*/  ISETP.GT.U32.AND P0, PT, R0, 0x727fffff, PT ;  /* 0x727fffff0000780c */ /* 0x000fda0003f04070 */
[----:B0-----:R-:W-:Y:S05]  /*07d0*/  @!P0 BRA `(.L_x_15) ;  /* 0x00000000001c8947 */ /* 0x001fea0003800000 */
[----:B------:R-:W-:Y:S01]  /*07e0*/  BSSY.RECONVERGENT B1, `(.L_x_16) ;  /* 0x0000004000017945 */ /* 0x000fe20003800200 */
[----:B------:R-:W-:Y:S02]  /*07f0*/  MOV R0, R14 ;  /* 0x0000000e00007202 */ /* 0x000fe40000000f00 */
[----:B------:R-:W-:-:S07]  /*0800*/  MOV R19, 0x820 ;  /* 0x0000082000137802 */ /* 0x000fce0000000f00 */
[----:B-1----:R-:W-:Y:S05]  /*0810*/  CALL.REL.NOINC `($__internal_0_$__cuda_sm20_sqrt_rn_f32_slowpath) ;  /* 0x0000000800f87944 */ /* 0x002fea0003c00000 */
[----:B------:R-:W-:Y:S05]  /*0820*/  BSYNC.RECONVERGENT B1 ;  /* 0x0000000000017941 */ /* 0x000fea0003800200 */
.L_x_16:
[----:B------:R-:W-:Y:S01]  /*0830*/  IMAD.MOV.U32 R3, RZ, RZ, R0 ;  /* 0x000000ffff037224 */ /* 0x000fe200078e0000 */
[----:B------:R-:W-:Y:S06]  /*0840*/  BRA `(.L_x_17) ;  /* 0x0000000000107947 */ /* 0x000fec0003800000 */
.L_x_15:
[----:B-1----:R-:W-:Y:S01]  /*0850*/  FMUL.FTZ R3, R14, R17 ;  /* 0x000000110e037220 */ /* 0x002fe20000410000 */
[----:B------:R-:W-:-:S03]  /*0860*/  FMUL.FTZ R0, R17, 0.5 ;  /* 0x3f00000011007820 */ /* 0x000fc60000410000 */
[----:B------:R-:W-:-:S04]  /*0870*/  FFMA R14, -R3, R3, R14 ;  /* 0x00000003030e7223 */ /* 0x000fc8000000010e */
[----:B------:R-:W-:-:S07]  /*0880*/  FFMA R3, R14, R0, R3 ;  /* 0x000000000e037223 */ /* 0x000fce0000000003 */
.L_x_17:
        /* <DEDUP_REMOVED lines=12> */
.L_x_19:
[----:B------:R-:W-:Y:S05]  /*0950*/  BSYNC.RECONVERGENT B1 ;  /* 0x0000000000017941 */ /* 0x000fea0003800200 */
.L_x_18:
[----:B------:R-:W2:Y:S02]  /*0960*/  LDG.E R2, desc[UR6][R4.64+-0x4] ;  /* 0xfffffc0604027981 */ /* 0x000ea4000c1e1900 */
[----:B--2---:R-:W-:-:S07]  /*0970*/  FADD R2, R2, R15 ;  /* 0x0000000f02027221 */ /* 0x004fce0000000000 */
.L_x_11:
[----:B------:R-:W-:Y:S05]  /*0980*/  BSYNC.RECONVERGENT B0 ;  /* 0x0000000000007941 */ /* 0x000fea0003800200 */
.L_x_10:
[----:B------:R-:W2:Y:S04]  /*0990*/  LDG.E R19, desc[UR6][R4.64+0x10] ;  /* 0x0000100604137981 */ /* 0x000ea8000c1e1900 */
[----:B------:R-:W3:Y:S01]  /*09a0*/  LDG.E R14, desc[UR6][R4.64+0x14] ;  /* 0x00001406040e7981 */ /* 0x000ee2000c1e1900 */
[----:B------:R-:W-:-:S03]  /*09b0*/  FSETP.GT.AND P0, PT, R2, R9, PT ;  /* 0x000000090200720b */ /* 0x000fc60003f04000 */
[----:B------:R-:W4:Y:S10]  /*09c0*/  LDG.E R16, desc[UR6][R4.64+0xc] ;  /* 0x00000c0604107981 */ /* 0x000f34000c1e1900 */
[----:B------:R-:W5:Y:S04]  /*09d0*/  @P0 LDG.E R3, desc[UR6][R4.64+-0x1c] ;  /* 0xffffe40604030981 */ /* 0x000f68000c1e1900 */
[----:B------:R-:W5:Y:S04]  /*09e0*/  @P0 LDG.E R15, desc[UR6][R4.64+-0x14] ;  /* 0xffffec06040f0981 */ /* 0x000f68000c1e1900 */
[----:B------:R-:W5:Y:S01]  /*09f0*/  @P0 LDG.E R17, desc[UR6][R4.64+-0x18] ;  /* 0xffffe80604110981 */ /* 0x000f62000c1e1900 */
[----:B------:R-:W-:Y:S01]  /*0a00*/  @P0 MOV R9, R2 ;  /* 0x0000000200090202 */ /* 0x000fe20000000f00 */
[----:B------:R-:W-:Y:S01]  /*0a10*/  BSSY.RECONVERGENT B0, `(.L_x_20) ;  /* 0x000003b000007945 */ /* 0x000fe20003800200 */
[----:B------:R-:W-:-:S02]  /*0a20*/  HFMA2 R2, -RZ, RZ, -36.65625, 4.5359134674072265625e-05 ;  /* 0xd09502f9ff027431 */ /* 0x000fc400000001ff */
        /* <DEDUP_REMOVED lines=20> */
[----:B------:R-:W-:Y:S01]  /*0b70*/  IMAD.MOV.U32 R15, RZ, RZ, R0 ;  /* 0x000000ffff0f7224 */ /* 0x000fe200078e0000 */
[----:B------:R-:W-:Y:S06]  /*0b80*/  BRA `(.L_x_24) ;  /* 0x0000000000107947 */ /* 0x000fec0003800000 */
.L_x_23:
[----:B------:R-:W-:Y:S01]  /*0b90*/  FMUL.FTZ R15, R0, R3 ;  /* 0x00000003000f7220 */ /* 0x000fe20000410000 */
[----:B------:R-:W-:-:S03]  /*0ba0*/  FMUL.FTZ R2, R3, 0.5 ;  /* 0x3f00000003027820 */ /* 0x000fc60000410000 */
[----:B------:R-:W-:-:S04]  /*0bb0*/  FFMA R0, -R15, R15, R0 ;  /* 0x0000000f0f007223 */ /* 0x000fc80000000100 */
[----:B------:R-:W-:-:S07]  /*0bc0*/  FFMA R15, R0, R2, R15 ;  /* 0x00000002000f7223 */ /* 0x000fce000000000f */
.L_x_24:
[----:B------:R-:W-:Y:S05]  /*0bd0*/  BSYNC.RECONVERGENT B1 ;  /* 0x0000000000017941 */ /* 0x000fea0003800200 */
.L_x_22:
        /* <DEDUP_REMOVED lines=9> */
.L_x_26:
[----:B------:R-:W-:Y:S01]  /*0c70*/  MOV R3, R0 ;  /* 0x0000000000037202 */ /* 0x000fe20000000f00 */
[----:B------:R-:W-:Y:S06]  /*0c80*/  BRA `(.L_x_27) ;  /* 0x0000000000107947 */ /* 0x000fec0003800000 */
.L_x_25:
[----:B-1----:R-:W-:Y:S01]  /*0c90*/  FMUL.FTZ R3, R14, R17 ;  /* 0x000000110e037220 */ /* 0x002fe20000410000 */
[----:B------:R-:W-:-:S03]  /*0ca0*/  FMUL.FTZ R0, R17, 0.5 ;  /* 0x3f00000011007820 */ /* 0x000fc60000410000 */
[----:B------:R-:W-:-:S04]  /*0cb0*/  FFMA R14, -R3, R3, R14 ;  /* 0x00000003030e7223 */ /* 0x000fc8000000010e */
[----:B------:R-:W-:-:S07]  /*0cc0*/  FFMA R3, R14, R0, R3 ;  /* 0x000000000e037223 */ /* 0x000fce0000000003 */
.L_x_27:
        /* <DEDUP_REMOVED lines=12> */
.L_x_29:
[----:B------:R-:W-:Y:S05]  /*0d90*/  BSYNC.RECONVERGENT B1 ;  /* 0x0000000000017941 */ /* 0x000fea0003800200 */
.L_x_28:
[----:B------:R-:W2:Y:S02]  /*0da0*/  LDG.E R2, desc[UR6][R4.64+0x18] ;  /* 0x0000180604027981 */ /* 0x000ea4000c1e1900 */
[----:B--2---:R-:W-:-:S07]  /*0db0*/  FADD R2, R2, R15 ;  /* 0x0000000f02027221 */ /* 0x004fce0000000000 */
.L_x_21:
[----:B------:R-:W-:Y:S05]  /*0dc0*/  BSYNC.RECONVERGENT B0 ;  /* 0x0000000000007941 */ /* 0x000fea0003800200 */
.L_x_20:
[----:B------:R-:W2:Y:S04]  /*0dd0*/  LDG.E R19, desc[UR6][R4.64+0x2c] ;  /* 0x00002c0604137981 */ /* 0x000ea8000c1e1900 */
[----:B------:R-:W3:Y:S01]  /*0de0*/  LDG.E R14, desc[UR6][R4.64+0x30] ;  /* 0x00003006040e7981 */ /* 0x000ee2000c1e1900 */
[----:B------:R-:W-:-:S03]  /*0df0*/  FSETP.GT.AND P0, PT, R2, R9, PT ;  /* 0x000000090200720b */ /* 0x000fc60003f04000 */
[----:B------:R-:W4:Y:S10]  /*0e00*/  LDG.E R16, desc[UR6][R4.64+0x28] ;  /* 0x0000280604107981 */ /* 0x000f34000c1e1900 */
[----:B------:R-:W5:Y:S04]  /*0e10*/  @P0 LDG.E R3, desc[UR6][R4.64] ;  /* 0x0000000604030981 */ /* 0x000f68000c1e1900 */
[----:B------:R-:W5:Y:S04]  /*0e20*/  @P0 LDG.E R15, desc[UR6][R4.64+0x8] ;  /* 0x00000806040f0981 */ /* 0x000f68000c1e1900 */
[----:B------:R-:W5:Y:S01]  /*0e30*/  @P0 LDG.E R17, desc[UR6][R4.64+0x4] ;  /* 0x0000040604110981 */ /* 0x000f62000c1e1900 */
[----:B------:R-:W-:Y:S01]  /*0e40*/  @P0 IMAD.MOV.U32 R9, RZ, RZ, R2 ;  /* 0x000000ffff090224 */ /* 0x000fe200078e0002 */
        /* <DEDUP_REMOVED lines=24> */
.L_x_33:
[----:B------:R-:W-:Y:S01]  /*0fd0*/  FMUL.FTZ R15, R0, R3 ;  /* 0x00000003000f7220 */ /* 0x000fe20000410000 */
[----:B------:R-:W-:-:S03]  /*0fe0*/  FMUL.FTZ R2, R3, 0.5 ;  /* 0x3f00000003027820 */ /* 0x000fc60000410000 */
[----:B------:R-:W-:-:S04]  /*0ff0*/  FFMA R0, -R15, R15, R0 ;  /* 0x0000000f0f007223 */ /* 0x000fc80000000100 */
[----:B------:R-:W-:-:S07]  /*1000*/  FFMA R15, R0, R2, R15 ;  /* 0x00000002000f7223 */ /* 0x000fce000000000f */
.L_x_34:
[----:B------:R-:W-:Y:S05]  /*1010*/  BSYNC.RECONVERGENT B1 ;  /* 0x0000000000017941 */ /* 0x000fea0003800200 */
.L_x_32:
[----:B------:R-:W-:Y:S01]  /*1020*/  IADD3 R0, PT, PT, R14, -0xd000000, RZ ;  /* 0xf30000000e007810 */ /* 0x000fe20007ffe0ff */
[----:B------:R0:W1:Y:S03]  /*1030*/  MUFU.RSQ R17, R14 ;  /* 0x0000000e00117308 */ /* 0x0000660000001400 */
[----:B------:R-:W-:-:S13]  /*1040*/  ISETP.GT.U32.AND P0, PT, R0, 0x727fffff, PT ;  /* 0x727fffff0000780c */ /* 0x000fda0003f04070 */
[----:B0-----:R-:W-:Y:S05]  /*1050*/  @!P0 BRA `(.L_x_35) ;  /* 0x00000000001c8947 */ /* 0x001fea0003800000 */
[----:B------:R-:W-:Y:S01]  /*1060*/  BSSY.RECONVERGENT B1, `(.L_x_36) ;  /* 0x0000004000017945 */ /* 0x000fe20003800200 */
[----:B------:R-:W-:Y:S01]  /*1070*/  IMAD.MOV.U32 R0, RZ, RZ, R14 ;  /* 0x000000ffff007224 */ /* 0x000fe200078e000e */
[----:B------:R-:W-:-:S07]  /*1080*/  MOV R19, 0x10a0 ;  /* 0x000010a000137802 */ /* 0x000fce0000000f00 */
[----:B-1----:R-:W-:Y:S05]  /*1090*/  CALL.REL.NOINC `($__internal_0_$__cuda_sm20_sqrt_rn_f32_slowpath) ;  /* 0x0000000000d87944 */ /* 0x002fea0003c00000 */
[----:B------:R-:W-:Y:S05]  /*10a0*/  BSYNC.RECONVERGENT B1 ;  /* 0x0000000000017941 */ /* 0x000fea0003800200 */
.L_x_36:
[----:B------:R-:W-:Y:S01]  /*10b0*/  MOV R3, R0 ;  /* 0x0000000000037202 */ /* 0x000fe20000000f00 */
[----:B------:R-:W-:Y:S06]  /*10c0*/  BRA `(.L_x_37) ;  /* 0x0000000000107947 */ /* 0x000fec0003800000 */
.L_x_35:
[----:B-1----:R-:W-:Y:S01]  /*10d0*/  FMUL.FTZ R3, R14, R17 ;  /* 0x000000110e037220 */ /* 0x002fe20000410000 */
[----:B------:R-:W-:-:S03]  /*10e0*/  FMUL.FTZ R0, R17, 0.5 ;  /* 0x3f00000011007820 */ /* 0x000fc60000410000 */
[----:B------:R-:W-:-:S04]  /*10f0*/  FFMA R14, -R3, R3, R14 ;  /* 0x00000003030e7223 */ /* 0x000fc8000000010e */
[----:B------:R-:W-:-:S07]  /*1100*/  FFMA R3, R14, R0, R3 ;  /* 0x000000000e037223 */ /* 0x000fce0000000003 */
.L_x_37:
        /* <DEDUP_REMOVED lines=12> */
.L_x_39:
[----:B------:R-:W-:Y:S05]  /*11d0*/  BSYNC.RECONVERGENT B1 ;  /* 0x0000000000017941 */ /* 0x000fea0003800200 */
.L_x_38:
[----:B------:R-:W2:Y:S02]  /*11e0*/  LDG.E R2, desc[UR6][R4.64+0x34] ;  /* 0x0000340604027981 */ /* 0x000ea4000c1e1900 */
[----:B--2---:R-:W-:-:S07]  /*11f0*/  FADD R2, R2, R15 ;  /* 0x0000000f02027221 */ /* 0x004fce0000000000 */
.L_x_31:
[----:B------:R-:W-:Y:S05]  /*1200*/  BSYNC.RECONVERGENT B0 ;  /* 0x0000000000007941 */ /* 0x000fea0003800200 */
.L_x_30:
[----:B------:R-:W-:Y:S01]  /*1210*/  FSETP.GT.AND P0, PT, R2, R9, PT ;  /* 0x000000090200720b */ /* 0x000fe20003f04000 */
[----:B------:R-:W-:-:S12]  /*1220*/  BSSY.RECONVERGENT B0, `(.L_x_40) ;  /* 0x0000009000007945 */ /* 0x000fd80003800200 */
[----:B------:R-:W-:Y:S05]  /*1230*/  @!P0 BRA `(.L_x_41) ;  /* 0x00000000001c8947 */ /* 0x000fea0003800000 */
[----:B------:R-:W2:Y:S04]  /*1240*/  LDG.E R11, desc[UR6][R4.64+0x1c] ;  /* 0x00001c06040b7981 */ /* 0x000ea8000c1e1900 */
[----:B------:R-:W3:Y:S04]  /*1250*/  LDG.E R3, desc[UR6][R4.64+0x24] ;  /* 0x0000240604037981 */ /* 0x000ee8000c1e1900 */
[----:B------:R-:W4:Y:S01]  /*1260*/  LDG.E R15, desc[UR6][R4.64+0x20] ;  /* 0x00002006040f7981 */ /* 0x000f22000c1e1900 */
[----:B------:R-:W-:Y:S01]  /*1270*/  MOV R9, R2 ;  /* 0x0000000200097202 */ /* 0x000fe20000000f00 */
[C---:B--2---:R-:W-:Y:S01]  /*1280*/  FMUL R11, R0.reuse, R11 ;  /* 0x0000000b000b7220 */ /* 0x044fe20000400000 */
[C---:B---3--:R-:W-:Y:S01]  /*1290*/  FMUL R10, R0.reuse, R3 ;  /* 0x00000003000a7220 */ /* 0x048fe20000400000 */
[----:B----4-:R-:W-:-:S07]  /*12a0*/  FMUL R8, R0, R15 ;  /* 0x0000000f00087220 */ /* 0x010fce0000400000 */
.L_x_41:
[----:B------:R-:W-:Y:S05]  /*12b0*/  BSYNC.RECONVERGENT B0 ;  /* 0x0000000000007941 */ /* 0x000fea0003800200 */
.L_x_40:
[----:B------:R-:W-:-:S04]  /*12c0*/  IADD3 R4, P0, PT, R4, 0x70, RZ ;  /* 0x0000007004047810 */ /* 0x000fc80007f1e0ff */
[----:B------:R-:W-:Y:S01]  /*12d0*/  IADD3.X R5, PT, PT, RZ, R5, RZ, P0, !PT ;  /* 0x00000005ff057210 */ /* 0x000fe200007fe4ff */
[----:B------:R-:W-:Y:S08]  /*12e0*/  BRA.U UP0, `(.L_x_42) ;  /* 0xffffffed00a07547 */ /* 0x000ff0000b83ffff */
[----:B------:R-:W0:Y:S01]  /*12f0*/  LDCU.64 UR8, c[0x0][0x388] ;  /* 0x00007100ff0877ac */ /* 0x000e220008000a00 */
[----:B------:R-:W-:Y:S01]  /*1300*/  LEA R0, R7, R6, 0xb ;  /* 0x0000000607007211 */ /* 0x000fe200078e58ff */
[----:B------:R-:W-:Y:S01]  /*1310*/  FMUL R11, R11, 255 ;  /* 0x437f00000b0b7820 */ /* 0x000fe20000400000 */
[----:B------:R-:W-:Y:S01]  /*1320*/  FMUL R10, R10, 255 ;  /* 0x437f00000a0a7820 */ /* 0x000fe20000400000 */
[----:B------:R-:W-:Y:S02]  /*1330*/  FMUL R8, R8, 255 ;  /* 0x437f000008087820 */ /* 0x000fe40000400000 */
[----:B------:R-:W-:Y:S01]  /*1340*/  IMAD.SHL.U32 R0, R0, 0x4, RZ ;  /* 0x0000000400007824 */ /* 0x000fe200078e00ff */
[----:B------:R-:W1:Y:S08]  /*1350*/  F2I.TRUNC.NTZ R5, R10 ;  /* 0x0000000a00057305 */ /* 0x000e70000020f100 */
[----:B------:R-:W2:Y:S01]  /*1360*/  F2I.TRUNC.NTZ R11, R11 ;  /* 0x0000000b000b7305 */ /* 0x000ea2000020f100 */
[----:B0-----:R-:W-:-:S04]  /*1370*/  IADD3 R2, P0, PT, R0, UR8, RZ ;  /* 0x0000000800027c10 */ /* 0x001fc8000ff1e0ff */
[----:B------:R-:W-:-:S03]  /*1380*/  LEA.HI.X.SX32 R3, R0, UR9, 0x1, P0 ;  /* 0x0000000900037c11 */ /* 0x000fc600080f0eff */
[----:B------:R-:W0:Y:S01]  /*1390*/  F2I.TRUNC.NTZ R7, R8 ;  /* 0x0000000800077305 */ /* 0x000e22000020f100 */
[----:B------:R-:W-:Y:S01]  /*13a0*/  HFMA2 R0, -RZ, RZ, 0, 1.5199184417724609375e-05 ;  /* 0x000000ffff007431 */ /* 0x000fe200000001ff */
[----:B-1----:R-:W-:Y:S04]  /*13b0*/  STG.E.U8 desc[UR6][R2.64+0x1], R5 ;  /* 0x0000010502007986 */ /* 0x002fe8000c101106 */
[----:B--2---:R-:W-:Y:S04]  /*13c0*/  STG.E.U8 desc[UR6][R2.64], R11 ;  /* 0x0000000b02007986 */ /* 0x004fe8000c101106 */
[----:B------:R-:W-:Y:S04]  /*13d0*/  STG.E.U8 desc[UR6][R2.64+0x3], R0 ;  /* 0x0000030002007986 */ /* 0x000fe8000c101106 */
[----:B0-----:R-:W-:Y:S01]  /*13e0*/  STG.E.U8 desc[UR6][R2.64+0x2], R7 ;  /* 0x0000020702007986 */ /* 0x001fe2000c101106 */
[----:B------:R-:W-:Y:S05]  /*13f0*/  EXIT ;  /* 0x000000000000794d */ /* 0x000fea0003800000 */
        .weak           $__internal_0_$__cuda_sm20_sqrt_rn_f32_slowpath
        .type           $__internal_0_$__cuda_sm20_sqrt_rn_f32_slowpath,@function
        .size           $__internal_0_$__cuda_sm20_sqrt_rn_f32_slowpath,($__internal_1_$__cuda_sm3x_div_rn_noftz_f32_slowpath - $__internal_0_$__cuda_sm20_sqrt_rn_f32_slowpath)
$__internal_0_$__cuda_sm20_sqrt_rn_f32_slowpath:
[----:B------:R-:W-:-:S13]  /*1400*/  LOP3.LUT P0, RZ, R0, 0x7fffffff, RZ, 0xc0, !PT ;  /* 0x7fffffff00ff7812 */ /* 0x000fda000780c0ff */
[----:B------:R-:W-:Y:S01]  /*1410*/  @!P0 MOV R2, R0 ;  /* 0x0000000000028202 */ /* 0x000fe20000000f00 */
[----:B------:R-:W-:Y:S06]  /*1420*/  @!P0 BRA `(.L_x_43) ;  /* 0x0000000000408947 */ /* 0x000fec0003800000 */
[----:B------:R-:W-:-:S13]  /*1430*/  FSETP.GEU.FTZ.AND P0, PT, R0, RZ, PT ;  /* 0x000000ff0000720b */ /* 0x000fda0003f1e000 */
[----:B------:R-:W-:Y:S01]  /*1440*/  @!P0 MOV R2, 0x7fffffff ;  /* 0x7fffffff00028802 */ /* 0x000fe20000000f00 */
[----:B------:R-:W-:Y:S06]  /*1450*/  @!P0 BRA `(.L_x_43) ;  /* 0x0000000000348947 */ /* 0x000fec0003800000 */
[----:B------:R-:W-:-:S13]  /*1460*/  FSETP.GTU.FTZ.AND P0, PT, |R0|, +INF , PT ;  /* 0x7f8000000000780b */ /* 0x000fda0003f1c200 */
[----:B------:R-:W-:Y:S01]  /*1470*/  @P0 FADD.FTZ R2, R0, 1 ;  /* 0x3f80000000020421 */ /* 0x000fe20000010000 */
[----:B------:R-:W-:Y:S06]  /*1480*/  @P0 BRA `(.L_x_43) ;  /* 0x0000000000280947 */ /* 0x000fec0003800000 */
[----:B------:R-:W-:-:S13]  /*1490*/  FSETP.NEU.FTZ.AND P0, PT, |R0|, +INF , PT ;  /* 0x7f8000000000780b */ /* 0x000fda0003f1d200 */
[----:B------:R-:W-:-:S04]  /*14a0*/  @P0 FFMA R3, R0, 1.84467440737095516160e+19, RZ ;  /* 0x5f80000000030823 */ /* 0x000fc800000000ff */
[----:B------:R-:W0:Y:S02]  /*14b0*/  @P0 MUFU.RSQ R2, R3 ;  /* 0x0000000300020308 */ /* 0x000e240000001400 */
[----:B0-----:R-:W-:Y:S01]  /*14c0*/  @P0 FMUL.FTZ R16, R3, R2 ;  /* 0x0000000203100220 */ /* 0x001fe20000410000 */
[----:B------:R-:W-:Y:S01]  /*14d0*/  @P0 FMUL.FTZ R18, R2, 0.5 ;  /* 0x3f00000002120820 */ /* 0x000fe20000410000 */
[----:B------:R-:W-:Y:S02]  /*14e0*/  @!P0 MOV R2, R0 ;  /* 0x0000000000028202 */ /* 0x000fe40000000f00 */
[----:B------:R-:W-:-:S04]  /*14f0*/  @P0 FADD.FTZ R17, -R16, -RZ ;  /* 0x800000ff10110221 */ /* 0x000fc80000010100 */
[----:B------:R-:W-:-:S04]  /*1500*/  @P0 FFMA R17, R16, R17, R3 ;  /* 0x0000001110110223 */ /* 0x000fc80000000003 */
[----:B------:R-:W-:-:S04]  /*1510*/  @P0 FFMA R17, R17, R18, R16 ;  /* 0x0000001211110223 */ /* 0x000fc80000000010 */
[----:B------:R-:W-:-:S07]  /*1520*/  @P0 FMUL.FTZ R2, R17, 2.3283064365386962891e-10 ;  /* 0x2f80000011020820 */ /* 0x000fce0000410000 */
.L_x_43:
[----:B------:R-:W-:Y:S01]  /*1530*/  HFMA2 R3, -RZ, RZ, 0, 0 ;  /* 0x00000000ff037431 */ /* 0x000fe200000001ff */
[----:B------:R-:W-:Y:S01]  /*1540*/  MOV R0, R2 ;  /* 0x0000000200007202 */ /* 0x000fe20000000f00 */
[----:B------:R-:W-:-:S04]  /*1550*/  IMAD.MOV.U32 R2, RZ, RZ, R19 ;  /* 0x000000ffff027224 */ /* 0x000fc800078e0013 */
[----:B------:R-:W-:Y:S05]  /*1560*/  RET.REL.NODEC R2 `(_Z14kernel_computeP6SpherePh) ;  /* 0xffffffe802a47950 */ /* 0x000fea0003c3ffff */
        .weak           $__internal_1_$__cuda_sm3x_div_rn_noftz_f32_slowpath
        .type           $__internal_1_$__cuda_sm3x_div_rn_noftz_f32_slowpath,@function
        .size           $__internal_1_$__cuda_sm3x_div_rn_noftz_f32_slowpath,(.L_x_57 - $__internal_1_$__cuda_sm3x_div_rn_noftz_f32_slowpath)
$__internal_1_$__cuda_sm3x_div_rn_noftz_f32_slowpath:
[----:B------:R-:W-:Y:S01]  /*1570*/  SHF.R.U32.HI R14, RZ, 0x17, R3 ;  /* 0x00000017ff0e7819 */ /* 0x000fe20000011603 */
[----:B------:R-:W-:Y:S01]  /*1580*/  BSSY.RECONVERGENT B2, `(.L_x_44) ;  /* 0x0000062000027945 */ /* 0x000fe20003800200 */
[----:B------:R-:W-:Y:S02]  /*1590*/  SHF.R.U32.HI R16, RZ, 0x17, R0 ;  /* 0x00000017ff107819 */ /* 0x000fe40000011600 */
[----:B------:R-:W-:Y:S02]  /*15a0*/  LOP3.LUT R14, R14, 0xff, RZ, 0xc0, !PT ;  /* 0x000000ff0e0e7812 */ /* 0x000fe400078ec0ff */
[----:B------:R-:W-:Y:S02]  /*15b0*/  LOP3.LUT R19, R16, 0xff, RZ, 0xc0, !PT ;  /* 0x000000ff10137812 */ /* 0x000fe400078ec0ff */
[----:B------:R-:W-:Y:S02]  /*15c0*/  IADD3 R18, PT, PT, R14, -0x1, RZ ;  /* 0xffffffff0e127810 */ /* 0x000fe40007ffe0ff */
[----:B------:R-:W-:-:S02]  /*15d0*/  IADD3 R17, PT, PT, R19, -0x1, RZ ;  /* 0xffffffff13117810 */ /* 0x000fc40007ffe0ff */
[----:B------:R-:W-:-:S04]  /*15e0*/  ISETP.GT.U32.AND P0, PT, R18, 0xfd, PT ;  /* 0x000000fd1200780c */ /* 0x000fc80003f04070 */
[----:B------:R-:W-:-:S13]  /*15f0*/  ISETP.GT.U32.OR P0, PT, R17, 0xfd, P0 ;  /* 0x000000fd1100780c */ /* 0x000fda0000704470 */
[----:B------:R-:W-:Y:S01]  /*1600*/  @!P0 MOV R16, RZ ;  /* 0x000000ff00108202 */ /* 0x000fe20000000f00 */
[----:B------:R-:W-:Y:S06]  /*1610*/  @!P0 BRA `(.L_x_45) ;  /* 0x00000000005c8947 */ /* 0x000fec0003800000 */
[----:B------:R-:W-:Y:S02]  /*1620*/  FSETP.GTU.FTZ.AND P0, PT, |R0|, +INF , PT ;  /* 0x7f8000000000780b */ /* 0x000fe40003f1c200 */
[----:B------:R-:W-:-:S04]  /*1630*/  FSETP.GTU.FTZ.AND P1, PT, |R3|, +INF , PT ;  /* 0x7f8000000300780b */ /* 0x000fc80003f3c200 */
[----:B------:R-:W-:-:S13]  /*1640*/  PLOP3.LUT P0, PT, P0, P1, PT, 0xf8, 0x8f ;  /* 0x00000000008f781c */ /* 0x000fda0000703f70 */
[----:B------:R-:W-:Y:S05]  /*1650*/  @P0 BRA `(.L_x_46) ;  /* 0x00000004004c0947 */ /* 0x000fea0003800000 */
[----:B------:R-:W-:-:S13]  /*1660*/  LOP3.LUT P0, RZ, R3, 0x7fffffff, R0, 0xc8, !PT ;  /* 0x7fffffff03ff7812 */ /* 0x000fda000780c800 */
[----:B------:R-:W-:Y:S05]  /*1670*/  @!P0 BRA `(.L_x_47) ;  /* 0x00000004003c8947 */ /* 0x000fea0003800000 */
[C---:B------:R-:W-:Y:S02]  /*1680*/  FSETP.NEU.FTZ.AND P2, PT, |R0|.reuse, +INF , PT ;  /* 0x7f8000000000780b */ /* 0x040fe40003f5d200 */
[----:B------:R-:W-:Y:S02]  /*1690*/  FSETP.NEU.FTZ.AND P1, PT, |R3|, +INF , PT ;  /* 0x7f8000000300780b */ /* 0x000fe40003f3d200 */
[----:B------:R-:W-:-:S11]  /*16a0*/  FSETP.NEU.FTZ.AND P0, PT, |R0|, +INF , PT ;  /* 0x7f8000000000780b */ /* 0x000fd60003f1d200 */
[----:B------:R-:W-:Y:S05]  /*16b0*/  @!P1 BRA !P2, `(.L_x_47) ;  /* 0x00000004002c9947 */ /* 0x000fea0005000000 */
[----:B------:R-:W-:-:S04]  /*16c0*/  LOP3.LUT P2, RZ, R0, 0x7fffffff, RZ, 0xc0, !PT ;  /* 0x7fffffff00ff7812 */ /* 0x000fc8000784c0ff */
[----:B------:R-:W-:-:S13]  /*16d0*/  PLOP3.LUT P1, PT, P1, P2, PT, 0x2f, 0xf2 ;  /* 0x0000000000f2781c */ /* 0x000fda0000f24577 */
[----:B------:R-:W-:Y:S05]  /*16e0*/  @P1 BRA `(.L_x_48) ;  /* 0x0000000400181947 */ /* 0x000fea0003800000 */
[----:B------:R-:W-:-:S04]  /*16f0*/  LOP3.LUT P1, RZ, R3, 0x7fffffff, RZ, 0xc0, !PT ;  /* 0x7fffffff03ff7812 */ /* 0x000fc8000782c0ff */
[----:B------:R-:W-:-:S13]  /*1700*/  PLOP3.LUT P0, PT, P0, P1, PT, 0x2f, 0xf2 ;  /* 0x0000000000f2781c */ /* 0x000fda0000702577 */
[----:B------:R-:W-:Y:S05]  /*1710*/  @P0 BRA `(.L_x_49) ;  /* 0x0000000400000947 */ /* 0x000fea0003800000 */
[----:B------:R-:W-:Y:S02]  /*1720*/  ISETP.GE.AND P0, PT, R17, RZ, PT ;  /* 0x000000ff1100720c */ /* 0x000fe40003f06270 */
[----:B------:R-:W-:-:S11]  /*1730*/  ISETP.GE.AND P1, PT, R18, RZ, PT ;  /* 0x000000ff1200720c */ /* 0x000fd60003f26270 */
[----:B------:R-:W-:Y:S01]  /*1740*/  @P0 MOV R16, RZ ;  /* 0x000000ff00100202 */ /* 0x000fe20000000f00 */
[----:B------:R-:W-:Y:S02]  /*1750*/  @!P0 IMAD.MOV.U32 R16, RZ, RZ, -0x40 ;  /* 0xffffffc0ff108424 */ /* 0x000fe400078e00ff */
[----:B------:R-:W-:Y:S01]  /*1760*/  @!P0 FFMA R0, R0, 1.84467440737095516160e+19, RZ ;  /* 0x5f80000000008823 */ /* 0x000fe200000000ff */
[----:B------:R-:W-:Y:S02]  /*1770*/  @!P1 FFMA R3, R3, 1.84467440737095516160e+19, RZ ;  /* 0x5f80000003039823 */ /* 0x000fe400000000ff */
[----:B------:R-:W-:-:S07]  /*1780*/  @!P1 IADD3 R16, PT, PT, R16, 0x40, RZ ;  /* 0x0000004010109810 */ /* 0x000fce0007ffe0ff */
.L_x_45:
[----:B------:R-:W-:Y:S01]  /*1790*/  LEA R18, R14, 0xc0800000, 0x17 ;  /* 0xc08000000e127811 */ /* 0x000fe200078eb8ff */
[----:B------:R-:W-:Y:S01]  /*17a0*/  BSSY.RECONVERGENT B3, `(.L_x_50) ;  /* 0x0000036000037945 */ /* 0x000fe20003800200 */
[----:B------:R-:W-:Y:S02]  /*17b0*/  IADD3 R19, PT, PT, R19, -0x7f, RZ ;  /* 0xffffff8113137810 */ /* 0x000fe40007ffe0ff */
[----:B------:R-:W-:-:S03]  /*17c0*/  IADD3 R20, PT, PT, -R18, R3, RZ ;  /* 0x0000000312147210 */ /* 0x000fc60007ffe1ff */
[C---:B------:R-:W-:Y:S01]  /*17d0*/  IMAD R0, R19.reuse, -0x800000, R0 ;  /* 0xff80000013007824 */ /* 0x040fe200078e0200 */
[----:B------:R-:W0:Y:S01]  /*17e0*/  MUFU.RCP R3, R20 ;  /* 0x0000001400037308 */ /* 0x000e220000001000 */
[----:B------:R-:W-:Y:S01]  /*17f0*/  FADD.FTZ R17, -R20, -RZ ;  /* 0x800000ff14117221 */ /* 0x000fe20000010100 */
[----:B------:R-:W-:-:S04]  /*1800*/  IADD3 R19, PT, PT, R19, 0x7f, -R14 ;  /* 0x0000007f13137810 */ /* 0x000fc80007ffe80e */
[----:B------:R-:W-:Y:S01]  /*1810*/  IADD3 R19, PT, PT, R19, R16, RZ ;  /* 0x0000001013137210 */ /* 0x000fe20007ffe0ff */
[----:B0-----:R-:W-:-:S04]  /*1820*/  FFMA R18, R3, R17, 1 ;  /* 0x3f80000003127423 */ /* 0x001fc80000000011 */
[----:B------:R-:W-:-:S04]  /*1830*/  FFMA R3, R3, R18, R3 ;  /* 0x0000001203037223 */ /* 0x000fc80000000003 */
[----:B------:R-:W-:-:S04]  /*1840*/  FFMA R18, R0, R3, RZ ;  /* 0x0000000300127223 */ /* 0x000fc800000000ff */
[----:B------:R-:W-:-:S04]  /*1850*/  FFMA R21, R17, R18, R0 ;  /* 0x0000001211157223 */ /* 0x000fc80000000000 */
[----:B------:R-:W-:-:S04]  /*1860*/  FFMA R18, R3, R21, R18 ;  /* 0x0000001503127223 */ /* 0x000fc80000000012 */
[----:B------:R-:W-:-:S04]  /*1870*/  FFMA R17, R17, R18, R0 ;  /* 0x0000001211117223 */ /* 0x000fc80000000000 */
[----:B------:R-:W-:-:S05]  /*1880*/  FFMA R0, R3, R17, R18 ;  /* 0x0000001103007223 */ /* 0x000fca0000000012 */
[----:B------:R-:W-:-:S04]  /*1890*/  SHF.R.U32.HI R14, RZ, 0x17, R0 ;  /* 0x00000017ff0e7819 */ /* 0x000fc80000011600 */
[----:B------:R-:W-:-:S04]  /*18a0*/  LOP3.LUT R14, R14, 0xff, RZ, 0xc0, !PT ;  /* 0x000000ff0e0e7812 */ /* 0x000fc800078ec0ff */
[----:B------:R-:W-:-:S05]  /*18b0*/  IADD3 R20, PT, PT, R14, R19, RZ ;  /* 0x000000130e147210 */ /* 0x000fca0007ffe0ff */
[----:B------:R-:W-:-:S05]  /*18c0*/  VIADD R14, R20, 0xffffffff ;  /* 0xffffffff140e7836 */ /* 0x000fca0000000000 */
[----:B------:R-:W-:-:S13]  /*18d0*/  ISETP.GE.U32.AND P0, PT, R14, 0xfe, PT ;  /* 0x000000fe0e00780c */ /* 0x000fda0003f06070 */
[----:B------:R-:W-:Y:S05]  /*18e0*/  @!P0 BRA `(.L_x_51) ;  /* 0x0000000000808947 */ /* 0x000fea0003800000 */
[----:B------:R-:W-:-:S13]  /*18f0*/  ISETP.GT.AND P0, PT, R20, 0xfe, PT ;  /* 0x000000fe1400780c */ /* 0x000fda0003f04270 */
[----:B------:R-:W-:Y:S05]  /*1900*/  @P0 BRA `(.L_x_52) ;  /* 0x00000000006c0947 */ /* 0x000fea0003800000 */
[----:B------:R-:W-:-:S13]  /*1910*/  ISETP.GE.AND P0, PT, R20, 0x1, PT ;  /* 0x000000011400780c */ /* 0x000fda0003f06270 */
[----:B------:R-:W-:Y:S05]  /*1920*/  @P0 BRA `(.L_x_53) ;  /* 0x0000000000740947 */ /* 0x000fea0003800000 */
[----:B------:R-:W-:Y:S02]  /*1930*/  ISETP.GE.AND P0, PT, R20, -0x18, PT ;  /* 0xffffffe81400780c */ /* 0x000fe40003f06270 */
[----:B------:R-:W-:-:S11]  /*1940*/  LOP3.LUT R0, R0, 0x80000000, RZ, 0xc0, !PT ;  /* 0x8000000000007812 */ /* 0x000fd600078ec0ff */
[----:B------:R-:W-:Y:S05]  /*1950*/  @!P0 BRA `(.L_x_53) ;  /* 0x0000000000688947 */ /* 0x000fea0003800000 */
[CCC-:B------:R-:W-:Y:S01]  /*1960*/  FFMA.RZ R14, R3.reuse, R17.reuse, R18.reuse ;  /* 0x00000011030e7223 */ /* 0x1c0fe2000000c012 */
[C---:B------:R-:W-:Y:S02]  /*1970*/  ISETP.NE.AND P2, PT, R20.reuse, RZ, PT ;  /* 0x000000ff1400720c */ /* 0x040fe40003f45270 */
[----:B------:R-:W-:Y:S02]  /*1980*/  ISETP.NE.AND P1, PT, R20, RZ, PT ;  /* 0x000000ff1400720c */ /* 0x000fe40003f25270 */
[----:B------:R-:W-:Y:S01]  /*1990*/  LOP3.LUT R16, R14, 0x7fffff, RZ, 0xc0, !PT ;  /* 0x007fffff0e107812 */ /* 0x000fe200078ec0ff */
[CCC-:B------:R-:W-:Y:S01]  /*19a0*/  FFMA.RP R14, R3.reuse, R17.reuse, R18.reuse ;  /* 0x00000011030e7223 */ /* 0x1c0fe20000008012 */
[----:B------:R-:W-:Y:S01]  /*19b0*/  FFMA.RM R3, R3, R17, R18 ;  /* 0x0000001103037223 */ /* 0x000fe20000004012 */
[----:B------:R-:W-:Y:S02]  /*19c0*/  IADD3 R17, PT, PT, R20, 0x20, RZ ;  /* 0x0000002014117810 */ /* 0x000fe40007ffe0ff */
[----:B------:R-:W-:-:S02]  /*19d0*/  LOP3.LUT R16, R16, 0x800000, RZ, 0xfc, !PT ;  /* 0x0080000010107812 */ /* 0x000fc400078efcff */
[----:B------:R-:W-:Y:S02]  /*19e0*/  IADD3 R18, PT, PT, -R20, RZ, RZ ;  /* 0x000000ff14127210 */ /* 0x000fe40007ffe1ff */
[----:B------:R-:W-:Y:S02]  /*19f0*/  SHF.L.U32 R17, R16, R17, RZ ;  /* 0x0000001110117219 */ /* 0x000fe400000006ff */
[----:B------:R-:W-:Y:S02]  /*1a00*/  FSETP.NEU.FTZ.AND P0, PT, R14, R3, PT ;  /* 0x000000030e00720b */ /* 0x000fe40003f1d000 */
[----:B------:R-:W-:Y:S02]  /*1a10*/  SEL R3, R18, RZ, P2 ;  /* 0x000000ff12037207 */ /* 0x000fe40001000000 */
[----:B------:R-:W-:Y:S02]  /*1a20*/  ISETP.NE.AND P1, PT, R17, RZ, P1 ;  /* 0x000000ff1100720c */ /* 0x000fe40000f25270 */
[----:B------:R-:W-:-:S02]  /*1a30*/  SHF.R.U32.HI R3, RZ, R3, R16 ;  /* 0x00000003ff037219 */ /* 0x000fc40000011610 */
[----:B------:R-:W-:Y:S02]  /*1a40*/  PLOP3.LUT P0, PT, P0, P1, PT, 0xf8, 0x8f ;  /* 0x00000000008f781c */ /* 0x000fe40000703f70 */
[----:B------:R-:W-:Y:S02]  /*1a50*/  SHF.R.U32.HI R17, RZ, 0x1, R3 ;  /* 0x00000001ff117819 */ /* 0x000fe40000011603 */
[----:B------:R-:W-:-:S04]  /*1a60*/  SEL R14, RZ, 0x1, !P0 ;  /* 0x00000001ff0e7807 */ /* 0x000fc80004000000 */
[----:B------:R-:W-:-:S04]  /*1a70*/  LOP3.LUT R14, R14, 0x1, R17, 0xf8, !PT ;  /* 0x000000010e0e7812 */ /* 0x000fc800078ef811 */
[----:B------:R-:W-:-:S04]  /*1a80*/  LOP3.LUT R14, R14, R3, RZ, 0xc0, !PT ;  /* 0x000000030e0e7212 */ /* 0x000fc800078ec0ff */
[----:B------:R-:W-:-:S04]  /*1a90*/  IADD3 R17, PT, PT, R17, R14, RZ ;  /* 0x0000000e11117210 */ /* 0x000fc80007ffe0ff */
[----:B------:R-:W-:Y:S01]  /*1aa0*/  LOP3.LUT R0, R17, R0, RZ, 0xfc, !PT ;  /* 0x0000000011007212 */ /* 0x000fe200078efcff */
[----:B------:R-:W-:Y:S06]  /*1ab0*/  BRA `(.L_x_53) ;  /* 0x0000000000107947 */ /* 0x000fec0003800000 */
.L_x_52:
[----:B------:R-:W-:-:S04]  /*1ac0*/  LOP3.LUT R0, R0, 0x80000000, RZ, 0xc0, !PT ;  /* 0x8000000000007812 */ /* 0x000fc800078ec0ff */
[----:B------:R-:W-:Y:S01]  /*1ad0*/  LOP3.LUT R0, R0, 0x7f800000, RZ, 0xfc, !PT ;  /* 0x7f80000000007812 */ /* 0x000fe200078efcff */
[----:B------:R-:W-:Y:S06]  /*1ae0*/  BRA `(.L_x_53) ;  /* 0x0000000000047947 */ /* 0x000fec0003800000 */
.L_x_51:
[----:B------:R-:W-:-:S07]  /*1af0*/  LEA R0, R19, R0, 0x17 ;  /* 0x0000000013007211 */ /* 0x000fce00078eb8ff */
.L_x_53:
[----:B------:R-:W-:Y:S05]  /*1b00*/  BSYNC.RECONVERGENT B3 ;  /* 0x0000000000037941 */ /* 0x000fea0003800200 */
.L_x_50:
[----:B------:R-:W-:Y:S05]  /*1b10*/  BRA `(.L_x_54) ;  /* 0x0000000000207947 */ /* 0x000fea0003800000 */
.L_x_49:
[----:B------:R-:W-:-:S04]  /*1b20*/  LOP3.LUT R0, R3, 0x80000000, R0, 0x48, !PT ;  /* 0x8000000003007812 */ /* 0x000fc800078e4800 */
[----:B------:R-:W-:Y:S01]  /*1b30*/  LOP3.LUT R0, R0, 0x7f800000, RZ, 0xfc, !PT ;  /* 0x7f80000000007812 */ /* 0x000fe200078efcff */
[----:B------:R-:W-:Y:S06]  /*1b40*/  BRA `(.L_x_54) ;  /* 0x0000000000147947 */ /* 0x000fec0003800000 */
.L_x_48:
[----:B------:R-:W-:Y:S01]  /*1b50*/  LOP3.LUT R0, R3, 0x80000000, R0, 0x48, !PT ;  /* 0x8000000003007812 */ /* 0x000fe200078e4800 */
[----:B------:R-:W-:Y:S06]  /*1b60*/  BRA `(.L_x_54) ;  /* 0x00000000000c7947 */ /* 0x000fec0003800000 */
.L_x_47:
[----:B------:R-:W0:Y:S01]  /*1b70*/  MUFU.RSQ R0, -QNAN ;  /* 0xffc0000000007908 */ /* 0x000e220000001400 */
[----:B------:R-:W-:Y:S05]  /*1b80*/  BRA `(.L_x_54) ;  /* 0x0000000000047947 */ /* 0x000fea0003800000 */
.L_x_46:
[----:B------:R-:W-:-:S07]  /*1b90*/  FADD.FTZ R0, R0, R3 ;  /* 0x0000000300007221 */ /* 0x000fce0000010000 */
.L_x_54:
[----:B------:R-:W-:Y:S05]  /*1ba0*/  BSYNC.RECONVERGENT B2 ;  /* 0x0000000000027941 */ /* 0x000fea0003800200 */
.L_x_44:
[----:B------:R-:W-:-:S04]  /*1bb0*/  HFMA2 R3, -RZ, RZ, 0, 0 ;  /* 0x00000000ff037431 */ /* 0x000fc800000001ff */
[----:B0-----:R-:W-:Y:S05]  /*1bc0*/  RET.REL.NODEC R2 `(_Z14kernel_computeP6SpherePh) ;  /* 0xffffffe4020c7950 */ /* 0x001fea0003c3ffff */
.L_x_55:
[----:B------:R-:W-:-:S00]  /*1bd0*/  BRA `(.L_x_55) ;  /* 0xfffffffc00fc7947 */ /* 0x000fc0000383ffff */
[----:B------:R-:W-:-:S00]  /*1be0*/  NOP ;  /* 0x0000000000007918 */ /* 0x000fc00000000000 */
        /* <DEDUP_REMOVED lines=9> */
.L_x_57:


//--------------------- .nv.shared.reserved.0     --------------------------
	.section	.nv.shared.reserved.0,"aw",@nobits
	.weak		__nv_reservedSMEM_offset_0_alias
	.size		__nv_reservedSMEM_offset_0_alias, 0, 64
	.other		__nv_reservedSMEM_offset_0_alias,@"STO_CUDA_RESERVED_SHARED STV_DEFAULT"
__nv_reservedSMEM_offset_0_alias:
	.zero		0
	.zero		64


//--------------------- .nv.constant0._Z14kernel_computeP6SpherePh --------------------------
	.section	.nv.constant0._Z14kernel_computeP6SpherePh,"a",@progbits
	.sectionflags	@""
	.align	4
.nv.constant0._Z14kernel_computeP6SpherePh:
	.zero		912


//--------------------- SYMBOLS --------------------------

	.type		.nv.reservedSmem.offset0,@object
	.size		.nv.reservedSmem.offset0,0x4
